//
// Generated by NVIDIA NVVM Compiler
//
// Compiler Build ID: CL-36424714
// Cuda compilation tools, release 13.0, V13.0.88
// Based on NVVM 20.0.0
//

.version 9.0
.target sm_100
.address_size 64

	// .globl	_Z15radix_sort_iterPjS_S_jjPiS0_i
.extern .shared .align 16 .b8 SharedMem[];

.visible .entry _Z15radix_sort_iterPjS_S_jjPiS0_i(
	.param .u64 .ptr .align 1 _Z15radix_sort_iterPjS_S_jjPiS0_i_param_0,
	.param .u64 .ptr .align 1 _Z15radix_sort_iterPjS_S_jjPiS0_i_param_1,
	.param .u64 .ptr .align 1 _Z15radix_sort_iterPjS_S_jjPiS0_i_param_2,
	.param .u32 _Z15radix_sort_iterPjS_S_jjPiS0_i_param_3,
	.param .u32 _Z15radix_sort_iterPjS_S_jjPiS0_i_param_4,
	.param .u64 .ptr .align 1 _Z15radix_sort_iterPjS_S_jjPiS0_i_param_5,
	.param .u64 .ptr .align 1 _Z15radix_sort_iterPjS_S_jjPiS0_i_param_6,
	.param .u32 _Z15radix_sort_iterPjS_S_jjPiS0_i_param_7
)
{
	.reg .pred 	%p<13>;
	.reg .b32 	%r<42>;
	.reg .b64 	%rd<18>;

	ld.param.u64 	%rd2, [_Z15radix_sort_iterPjS_S_jjPiS0_i_param_0];
	ld.param.u64 	%rd3, [_Z15radix_sort_iterPjS_S_jjPiS0_i_param_1];
	ld.param.u64 	%rd4, [_Z15radix_sort_iterPjS_S_jjPiS0_i_param_2];
	ld.param.u32 	%r13, [_Z15radix_sort_iterPjS_S_jjPiS0_i_param_3];
	ld.param.u32 	%r14, [_Z15radix_sort_iterPjS_S_jjPiS0_i_param_4];
	cvta.to.global.u64 	%rd1, %rd4;
	mov.u32 	%r16, %ctaid.x;
	mov.u32 	%r1, %ntid.x;
	mov.u32 	%r2, %tid.x;
	mad.lo.s32 	%r3, %r16, %r1, %r2;
	setp.ge.u32 	%p4, %r3, %r13;
	mov.pred 	%p12, -1;
	mov.b32 	%r38, 0;
	@%p4 bra 	$L__BB0_2;
	cvta.to.global.u64 	%rd5, %rd2;
	mul.wide.u32 	%rd6, %r3, 4;
	add.s64 	%rd7, %rd5, %rd6;
	ld.global.u32 	%r38, [%rd7];
	shr.u32 	%r17, %r38, %r14;
	and.b32  	%r18, %r17, 1;
	add.s64 	%rd8, %rd1, %rd6;
	st.global.u32 	[%rd8], %r18;
	setp.eq.s32 	%p12, %r18, 0;
$L__BB0_2:
	bar.sync 	0;
	setp.ne.s32 	%p5, %r2, 0;
	@%p5 bra 	$L__BB0_4;
	trap;
$L__BB0_4:
	setp.ge.u32 	%p6, %r3, %r13;
	bar.sync 	0;
	mov.b32 	%r39, 0;
	@%p6 bra 	$L__BB0_6;
	add.s32 	%r20, %r3, -1;
	mul.wide.u32 	%rd9, %r20, 4;
	add.s64 	%rd10, %rd1, %rd9;
	ld.global.u32 	%r39, [%rd10];
$L__BB0_6:
	shl.b32 	%r21, %r2, 2;
	mov.u32 	%r22, SharedMem;
	add.s32 	%r8, %r22, %r21;
	st.shared.u32 	[%r8], %r39;
	bar.sync 	0;
	setp.lt.u32 	%p7, %r1, 2;
	@%p7 bra 	$L__BB0_13;
	mov.b32 	%r40, 1;
$L__BB0_8:
	bar.sync 	0;
	setp.lt.u32 	%p8, %r2, %r40;
	mov.b32 	%r41, 0;
	@%p8 bra 	$L__BB0_10;
	ld.shared.u32 	%r25, [%r8];
	sub.s32 	%r26, %r2, %r40;
	shl.b32 	%r27, %r26, 2;
	add.s32 	%r29, %r22, %r27;
	ld.shared.u32 	%r30, [%r29];
	add.s32 	%r41, %r30, %r25;
$L__BB0_10:
	setp.lt.u32 	%p9, %r2, %r40;
	bar.sync 	0;
	@%p9 bra 	$L__BB0_12;
	st.shared.u32 	[%r8], %r41;
$L__BB0_12:
	shl.b32 	%r40, %r40, 1;
	setp.lt.u32 	%p10, %r40, %r1;
	@%p10 bra 	$L__BB0_8;
$L__BB0_13:
	setp.ge.u32 	%p11, %r3, %r13;
	bar.sync 	0;
	bar.sync 	0;
	@%p11 bra 	$L__BB0_15;
	mul.wide.u32 	%rd11, %r3, 4;
	add.s64 	%rd12, %rd1, %rd11;
	ld.global.u32 	%r31, [%rd12];
	add.s32 	%r32, %r13, -1;
	mul.wide.u32 	%rd13, %r32, 4;
	add.s64 	%rd14, %rd1, %rd13;
	ld.global.u32 	%r33, [%rd14];
	sub.s32 	%r34, %r3, %r31;
	add.s32 	%r35, %r31, %r33;
	sub.s32 	%r36, %r13, %r35;
	selp.b32 	%r37, %r34, %r36, %p12;
	cvta.to.global.u64 	%rd15, %rd3;
	mul.wide.u32 	%rd16, %r37, 4;
	add.s64 	%rd17, %rd15, %rd16;
	st.global.u32 	[%rd17], %r38;
$L__BB0_15:
	ret;

}


// ===== COMPILED SASS (sm_100) =====

	.target	sm_100

	.elftype	@"ET_EXEC"


//--------------------- .note.nv.tkinfo           --------------------------
	.section	.note.nv.tkinfo,"",@"SHT_NOTE"
	.sectionflags	@"SHF_NOTE_NV_TKINFO"
	.tkinfo
        /*0018*/ 	.word	0x00000002
        /*0030*/ 	.string	""
        /*0030*/ 	.string	"ptxas"
        /*0030*/ 	.string	"Cuda compilation tools, release 13.0, V13.0.88"
        /*0030*/ 	.string	"Build cuda_13.0.r13.0/compiler.36424714_0"
        /*0030*/ 	.string	"-arch sm_100 -m 64 "



//--------------------- .note.nv.cuinfo           --------------------------
	.section	.note.nv.cuinfo,"",@"SHT_NOTE"
	.sectionflags	@"SHF_NOTE_NV_CUINFO"
        /*0018*/ 	.short	0x0002
        /*001a*/ 	.short	0x0064
        /*001c*/ 	.short	0x0082
	.zero		2


//--------------------- .nv.info                  --------------------------
	.section	.nv.info,"",@"SHT_CUDA_INFO"
	.align	4


	//----- nvinfo : EIATTR_REGCOUNT
	.align		4
        /*0000*/ 	.byte	0x04, 0x2f
        /*0002*/ 	.short	(.L_1 - .L_0)
	.align		4
.L_0:
        /*0004*/ 	.word	index@(_Z15radix_sort_iterPjS_S_jjPiS0_i)
        /*0008*/ 	.word	0x0000000e


	//----- nvinfo : EIATTR_FRAME_SIZE
	.align		4
.L_1:
        /*000c*/ 	.byte	0x04, 0x11
        /*000e*/ 	.short	(.L_3 - .L_2)
	.align		4
.L_2:
        /*0010*/ 	.word	index@(_Z15radix_sort_iterPjS_S_jjPiS0_i)
        /*0014*/ 	.word	0x00000000


	//----- nvinfo : EIATTR_MIN_STACK_SIZE
	.align		4
.L_3:
        /*0018*/ 	.byte	0x04, 0x12
        /*001a*/ 	.short	(.L_5 - .L_4)
	.align		4
.L_4:
        /*001c*/ 	.word	index@(_Z15radix_sort_iterPjS_S_jjPiS0_i)
        /*0020*/ 	.word	0x00000000
.L_5:


//--------------------- .nv.compat                --------------------------
	.section	.nv.compat,"",@"SHT_CUDA_COMPAT_INFO"
	.align	4
        /*0000*/ 	.byte	0x02, 0x09, 0x00, 0x00, 0x02, 0x02, 0x01, 0x00, 0x02, 0x05, 0x05, 0x00, 0x03, 0x07, 0x01, 0x01
        /*0010*/ 	.byte	0x02, 0x03, 0x00, 0x00, 0x02, 0x06, 0x01, 0x00, 0x04, 0x0b, 0x08, 0x00, 0x09, 0x00, 0x00, 0x00
        /*0020*/ 	.byte	0x00, 0x00, 0x00, 0x00


//--------------------- .nv.info._Z15radix_sort_iterPjS_S_jjPiS0_i --------------------------
	.section	.nv.info._Z15radix_sort_iterPjS_S_jjPiS0_i,"",@"SHT_CUDA_INFO"
	.sectionflags	@""
	.align	4


	//----- nvinfo : EIATTR_CUDA_API_VERSION
	.align		4
        /*0000*/ 	.byte	0x04, 0x37
        /*0002*/ 	.short	(.L_7 - .L_6)
.L_6:
        /*0004*/ 	.word	0x00000082


	//----- nvinfo : EIATTR_KPARAM_INFO
	.align		4
.L_7:
        /*0008*/ 	.byte	0x04, 0x17
        /*000a*/ 	.short	(.L_9 - .L_8)
.L_8:
        /*000c*/ 	.word	0x00000000
        /*0010*/ 	.short	0x0007
        /*0012*/ 	.short	0x0030
        /*0014*/ 	.byte	0x00, 0xf0, 0x11, 0x00


	//----- nvinfo : EIATTR_KPARAM_INFO
	.align		4
.L_9:
        /*0018*/ 	.byte	0x04, 0x17
        /*001a*/ 	.short	(.L_11 - .L_10)
.L_10:
        /*001c*/ 	.word	0x00000000
        /*0020*/ 	.short	0x0006
        /*0022*/ 	.short	0x0028
        /*0024*/ 	.byte	0x00, 0xf5, 0x21, 0x00


	//----- nvinfo : EIATTR_KPARAM_INFO
	.align		4
.L_11:
        /*0028*/ 	.byte	0x04, 0x17
        /*002a*/ 	.short	(.L_13 - .L_12)
.L_12:
        /*002c*/ 	.word	0x00000000
        /*0030*/ 	.short	0x0005
        /*0032*/ 	.short	0x0020
        /*0034*/ 	.byte	0x00, 0xf5, 0x21, 0x00


	//----- nvinfo : EIATTR_KPARAM_INFO
	.align		4
.L_13:
        /*0038*/ 	.byte	0x04, 0x17
        /*003a*/ 	.short	(.L_15 - .L_14)
.L_14:
        /*003c*/ 	.word	0x00000000
        /*0040*/ 	.short	0x0004
        /*0042*/ 	.short	0x001c
        /*0044*/ 	.byte	0x00, 0xf0, 0x11, 0x00


	//----- nvinfo : EIATTR_KPARAM_INFO
	.align		4
.L_15:
        /*0048*/ 	.byte	0x04, 0x17
        /*004a*/ 	.short	(.L_17 - .L_16)
.L_16:
        /*004c*/ 	.word	0x00000000
        /*0050*/ 	.short	0x0003
        /*0052*/ 	.short	0x0018
        /*0054*/ 	.byte	0x00, 0xf0, 0x11, 0x00


	//----- nvinfo : EIATTR_KPARAM_INFO
	.align		4
.L_17:
        /*0058*/ 	.byte	0x04, 0x17
        /*005a*/ 	.short	(.L_19 - .L_18)
.L_18:
        /*005c*/ 	.word	0x00000000
        /*0060*/ 	.short	0x0002
        /*0062*/ 	.short	0x0010
        /*0064*/ 	.byte	0x00, 0xf5, 0x21, 0x00


	//----- nvinfo : EIATTR_KPARAM_INFO
	.align		4
.L_19:
        /*0068*/ 	.byte	0x04, 0x17
        /*006a*/ 	.short	(.L_21 - .L_20)
.L_20:
        /*006c*/ 	.word	0x00000000
        /*0070*/ 	.short	0x0001
        /*0072*/ 	.short	0x0008
        /*0074*/ 	.byte	0x00, 0xf5, 0x21, 0x00


	//----- nvinfo : EIATTR_KPARAM_INFO
	.align		4
.L_21:
        /*0078*/ 	.byte	0x04, 0x17
        /*007a*/ 	.short	(.L_23 - .L_22)
.L_22:
        /*007c*/ 	.word	0x00000000
        /*0080*/ 	.short	0x0000
        /*0082*/ 	.short	0x0000
        /*0084*/ 	.byte	0x00, 0xf5, 0x21, 0x00


	//----- nvinfo : EIATTR_SPARSE_MMA_MASK
	.align		4
.L_23:
        /*0088*/ 	.byte	0x03, 0x50
        /*008a*/ 	.short	0x0000


	//----- nvinfo : EIATTR_MAXREG_COUNT
	.align		4
        /*008c*/ 	.byte	0x03, 0x1b
        /*008e*/ 	.short	0x00ff


	//----- nvinfo : EIATTR_NUM_BARRIERS
	.align		4
        /*0090*/ 	.byte	0x02, 0x4c
        /*0092*/ 	.byte	0x01
	.zero		1


	//----- nvinfo : EIATTR_MERCURY_ISA_VERSION
	.align		4
        /*0094*/ 	.byte	0x03, 0x5f
        /*0096*/ 	.short	0x0101


	//----- nvinfo : EIATTR_VRC_CTA_INIT_COUNT
	.align		4
        /*0098*/ 	.byte	0x02, 0x4a
	.zero		1
	.zero		1


	//----- nvinfo : EIATTR_EXIT_INSTR_OFFSETS
	.align		4
        /*009c*/ 	.byte	0x04, 0x1c
        /*009e*/ 	.short	(.L_25 - .L_24)


	//   ....[0]....
.L_24:
        /*00a0*/ 	.word	0x000003c0


	//   ....[1]....
        /*00a4*/ 	.word	0x00000480


	//----- nvinfo : EIATTR_CRS_STACK_SIZE
	.align		4
.L_25:
        /*00a8*/ 	.byte	0x04, 0x1e
        /*00aa*/ 	.short	(.L_27 - .L_26)
.L_26:
        /*00ac*/ 	.word	0x00000000


	//----- nvinfo : EIATTR_CBANK_PARAM_SIZE
	.align		4
.L_27:
        /*00b0*/ 	.byte	0x03, 0x19
        /*00b2*/ 	.short	0x0034


	//----- nvinfo : EIATTR_PARAM_CBANK
	.align		4
        /*00b4*/ 	.byte	0x04, 0x0a
        /*00b6*/ 	.short	(.L_29 - .L_28)
	.align		4
.L_28:
        /*00b8*/ 	.word	index@(.nv.constant0._Z15radix_sort_iterPjS_S_jjPiS0_i)
        /*00bc*/ 	.short	0x0380
        /*00be*/ 	.short	0x0034


	//----- nvinfo : EIATTR_SW_WAR
	.align		4
.L_29:
        /*00c0*/ 	.byte	0x04, 0x36
        /*00c2*/ 	.short	(.L_31 - .L_30)
.L_30:
        /*00c4*/ 	.word	0x00000008
.L_31:


//--------------------- .nv.callgraph             --------------------------
	.section	.nv.callgraph,"",@"SHT_CUDA_CALLGRAPH"
	.align	4
	.sectionentsize	8
	.align		4
        /*0000*/ 	.word	0x00000000
	.align		4
        /*0004*/ 	.word	0xffffffff
	.align		4
        /*0008*/ 	.word	0x00000000
	.align		4
        /*000c*/ 	.word	0xfffffffe
	.align		4
        /*0010*/ 	.word	0x00000000
	.align		4
        /*0014*/ 	.word	0xfffffffd
	.align		4
        /*0018*/ 	.word	0x00000000
	.align		4
        /*001c*/ 	.word	0xfffffffc


//--------------------- .text._Z15radix_sort_iterPjS_S_jjPiS0_i --------------------------
	.section	.text._Z15radix_sort_iterPjS_S_jjPiS0_i,"ax",@progbits
	.align	128
        .global         _Z15radix_sort_iterPjS_S_jjPiS0_i
        .type           _Z15radix_sort_iterPjS_S_jjPiS0_i,@function
        .size           _Z15radix_sort_iterPjS_S_jjPiS0_i,(.L_x_6 - _Z15radix_sort_iterPjS_S_jjPiS0_i)
        .other          _Z15radix_sort_iterPjS_S_jjPiS0_i,@"STO_CUDA_ENTRY STV_DEFAULT"
_Z15radix_sort_iterPjS_S_jjPiS0_i:
.text._Z15radix_sort_iterPjS_S_jjPiS0_i:
[----:B------:R-:W-:Y:S01]  /*0000*/  LDC R1, c[0x0][0x37c] ;  /* 0x0000df00ff017b82 */ /* 0x000fe20000000800 */
[----:B------:R-:W0:Y:S07]  /*0010*/  S2R R9, SR_TID.X ;  /* 0x0000000000097919 */ /* 0x000e2e0000002100 */
[----:B------:R-:W0:Y:S01]  /*0020*/  S2UR UR4, SR_CTAID.X ;  /* 0x00000000000479c3 */ /* 0x000e220000002500 */
[----:B------:R-:W1:Y:S01]  /*0030*/  LDCU UR5, c[0x0][0x398] ;  /* 0x00007300ff0577ac */ /* 0x000e620008000800 */
[----:B------:R-:W-:Y:S01]  /*0040*/  BSSY.RECONVERGENT B0, `(.L_x_0) ;  /* 0x0000012000007945 */ /* 0x000fe20003800200 */
[----:B------:R-:W-:Y:S01]  /*0050*/  PLOP3.LUT P0, PT, PT, PT, PT, 0x80, 0x8 ;  /* 0x000000000008781c */ /* 0x000fe20003f0f070 */
[----:B------:R-:W-:Y:S01]  /*0060*/  IMAD.MOV.U32 R2, RZ, RZ, RZ ;  /* 0x000000ffff027224 */ /* 0x000fe200078e00ff */
[----:B------:R-:W2:Y:S03]  /*0070*/  LDCU.64 UR6, c[0x0][0x358] ;  /* 0x00006b00ff0677ac */ /* 0x000ea60008000a00 */
[----:B------:R-:W0:Y:S02]  /*0080*/  LDC R8, c[0x0][0x360] ;  /* 0x0000d800ff087b82 */ /* 0x000e240000000800 */
[----:B0-----:R-:W-:-:S05]  /*0090*/  IMAD R0, R8, UR4, R9 ;  /* 0x0000000408007c24 */ /* 0x001fca000f8e0209 */
[----:B-1----:R-:W-:-:S13]  /*00a0*/  ISETP.GE.U32.AND P1, PT, R0, UR5, PT ;  /* 0x0000000500007c0c */ /* 0x002fda000bf26070 */
[----:B--2---:R-:W-:Y:S05]  /*00b0*/  @P1 BRA `(.L_x_1) ;  /* 0x0000000000281947 */ /* 0x004fea0003800000 */
[----:B------:R-:W0:Y:S01]  /*00c0*/  LDC.64 R2, c[0x0][0x380] ;  /* 0x0000e000ff027b82 */ /* 0x000e220000000a00 */
[----:B------:R-:W1:Y:S07]  /*00d0*/  LDCU UR4, c[0x0][0x39c] ;  /* 0x00007380ff0477ac */ /* 0x000e6e0008000800 */
[----:B------:R-:W2:Y:S01]  /*00e0*/  LDC.64 R4, c[0x0][0x390] ;  /* 0x0000e400ff047b82 */ /* 0x000ea20000000a00 */
[----:B0-----:R-:W-:-:S06]  /*00f0*/  IMAD.WIDE.U32 R2, R0, 0x4, R2 ;  /* 0x0000000400027825 */ /* 0x001fcc00078e0002 */
[----:B------:R-:W1:Y:S01]  /*0100*/  LDG.E R2, desc[UR6][R2.64] ;  /* 0x0000000602027981 */ /* 0x000e62000c1e1900 */
[----:B--2---:R-:W-:Y:S01]  /*0110*/  IMAD.WIDE.U32 R4, R0, 0x4, R4 ;  /* 0x0000000400047825 */ /* 0x004fe200078e0004 */
[----:B-1----:R-:W-:-:S04]  /*0120*/  SHF.R.U32.HI R6, RZ, UR4, R2 ;  /* 0x00000004ff067c19 */ /* 0x002fc80008011602 */
[----:B------:R-:W-:-:S04]  /*0130*/  LOP3.LUT P0, R7, R6, 0x1, RZ, 0xc0, !PT ;  /* 0x0000000106077812 */ /* 0x000fc8000780c0ff */
[----:B------:R-:W-:Y:S01]  /*0140*/  PLOP3.LUT P0, PT, P0, PT, PT, 0x8, 0x80 ;  /* 0x000000000080781c */ /* 0x000fe2000070e170 */
[----:B------:R0:W-:-:S12]  /*0150*/  STG.E desc[UR6][R4.64], R7 ;  /* 0x0000000704007986 */ /* 0x0001d8000c101906 */
.L_x_1:
[----:B------:R-:W-:Y:S05]  /*0160*/  BSYNC.RECONVERGENT B0 ;  /* 0x0000000000007941 */ /* 0x000fea0003800200 */
.L_x_0:
[----:B------:R-:W-:Y:S01]  /*0170*/  BAR.SYNC.DEFER_BLOCKING 0x0 ;  /* 0x0000000000007b1d */ /* 0x000fe20000010000 */
[----:B------:R-:W-:-:S13]  /*0180*/  ISETP.NE.AND P2, PT, R9, RZ, PT ;  /* 0x000000ff0900720c */ /* 0x000fda0003f45270 */
[----:B------:R-:W-:Y:S05]  /*0190*/  @P2 BRA `(.L_x_2) ;  /* 0x0000000000042947 */ /* 0x000fea0003800000 */
[----:B------:R-:W-:Y:S05]  /*01a0*/  BPT.TRAP 0x1 ;  /* 0x000000040000795c */ /* 0x000fea0000300000 */
.L_x_2:
[----:B0-----:R-:W0:Y:S01]  /*01b0*/  @!P1 LDC.64 R4, c[0x0][0x390] ;  /* 0x0000e400ff049b82 */ /* 0x001e220000000a00 */
[----:B------:R-:W-:Y:S05]  /*01c0*/  WARPSYNC.ALL ;  /* 0x0000000000007948 */ /* 0x000fea0003800000 */
[----:B------:R-:W-:Y:S02]  /*01d0*/  @!P1 VIADD R7, R0, 0xffffffff ;  /* 0xffffffff00079836 */ /* 0x000fe40000000000 */
[----:B------:R-:W-:Y:S01]  /*01e0*/  IMAD.MOV.U32 R3, RZ, RZ, RZ ;  /* 0x000000ffff037224 */ /* 0x000fe200078e00ff */
[----:B------:R-:W1:Y:S01]  /*01f0*/  LDC R11, c[0x0][0x398] ;  /* 0x0000e600ff0b7b82 */ /* 0x000e620000000800 */
[----:B0-----:R-:W-:-:S07]  /*0200*/  @!P1 IMAD.WIDE.U32 R4, R7, 0x4, R4 ;  /* 0x0000000407049825 */ /* 0x001fce00078e0004 */
[----:B------:R-:W-:Y:S06]  /*0210*/  BAR.SYNC.DEFER_BLOCKING 0x0 ;  /* 0x0000000000007b1d */ /* 0x000fec0000010000 */
[----:B------:R-:W2:Y:S02]  /*0220*/  @!P1 LDG.E R3, desc[UR6][R4.64] ;  /* 0x0000000604039981 */ /* 0x000ea4000c1e1900 */
[----:B------:R-:W0:Y:S01]  /*0230*/  S2UR UR5, SR_CgaCtaId ;  /* 0x00000000000579c3 */ /* 0x000e220000008800 */
[----:B------:R-:W-:Y:S01]  /*0240*/  UMOV UR4, 0x400 ;  /* 0x0000040000047882 */ /* 0x000fe20000000000 */
[----:B------:R-:W-:-:S02]  /*0250*/  ISETP.GE.U32.AND P2, PT, R8, 0x2, PT ;  /* 0x000000020800780c */ /* 0x000fc40003f46070 */
[----:B-1----:R-:W-:Y:S01]  /*0260*/  ISETP.GE.U32.AND P1, PT, R0, R11, PT ;  /* 0x0000000b0000720c */ /* 0x002fe20003f26070 */
[----:B0-----:R-:W-:-:S06]  /*0270*/  ULEA UR4, UR5, UR4, 0x18 ;  /* 0x0000000405047291 */ /* 0x001fcc000f8ec0ff */
[----:B------:R-:W-:-:S05]  /*0280*/  LEA R6, R9, UR4, 0x2 ;  /* 0x0000000409067c11 */ /* 0x000fca000f8e10ff */
[----:B--2---:R0:W-:Y:S01]  /*0290*/  STS [R6], R3 ;  /* 0x0000000306007388 */ /* 0x0041e20000000800 */
[----:B------:R-:W-:Y:S06]  /*02a0*/  BAR.SYNC.DEFER_BLOCKING 0x0 ;  /* 0x0000000000007b1d */ /* 0x000fec0000010000 */
[----:B------:R-:W-:Y:S05]  /*02b0*/  @!P2 BRA `(.L_x_3) ;  /* 0x000000000038a947 */ /* 0x000fea0003800000 */
[----:B------:R-:W-:-:S05]  /*02c0*/  UMOV UR5, 0x1 ;  /* 0x0000000100057882 */ /* 0x000fca0000000000 */
.L_x_4:
[----:B------:R-:W-:Y:S01]  /*02d0*/  BAR.SYNC.DEFER_BLOCKING 0x0 ;  /* 0x0000000000007b1d */ /* 0x000fe20000010000 */
[----:B------:R-:W-:-:S13]  /*02e0*/  ISETP.GE.U32.AND P2, PT, R9, UR5, PT ;  /* 0x0000000509007c0c */ /* 0x000fda000bf46070 */
[----:B0-----:R-:W-:Y:S01]  /*02f0*/  @P2 VIADD R3, R9, -UR5 ;  /* 0x8000000509032c36 */ /* 0x001fe20008000000 */
[----:B------:R-:W-:-:S04]  /*0300*/  USHF.L.U32 UR5, UR5, 0x1, URZ ;  /* 0x0000000105057899 */ /* 0x000fc800080006ff */
[----:B------:R-:W-:Y:S01]  /*0310*/  @P2 LEA R5, R3, UR4, 0x2 ;  /* 0x0000000403052c11 */ /* 0x000fe2000f8e10ff */
[----:B------:R-:W-:Y:S01]  /*0320*/  HFMA2 R3, -RZ, RZ, 0, 0 ;  /* 0x00000000ff037431 */ /* 0x000fe200000001ff */
[----:B------:R-:W-:Y:S04]  /*0330*/  @P2 LDS R4, [R6] ;  /* 0x0000000006042984 */ /* 0x000fe80000000800 */
[----:B------:R-:W0:Y:S02]  /*0340*/  @P2 LDS R5, [R5] ;  /* 0x0000000005052984 */ /* 0x000e240000000800 */
[----:B0-----:R-:W-:Y:S01]  /*0350*/  @P2 IMAD.IADD R3, R4, 0x1, R5 ;  /* 0x0000000104032824 */ /* 0x001fe200078e0205 */
[----:B------:R-:W-:Y:S06]  /*0360*/  BAR.SYNC.DEFER_BLOCKING 0x0 ;  /* 0x0000000000007b1d */ /* 0x000fec0000010000 */
[----:B------:R1:W-:Y:S01]  /*0370*/  @P2 STS [R6], R3 ;  /* 0x0000000306002388 */ /* 0x0003e20000000800 */
[----:B------:R-:W-:-:S13]  /*0380*/  ISETP.LE.U32.AND P2, PT, R8, UR5, PT ;  /* 0x0000000508007c0c */ /* 0x000fda000bf43070 */
[----:B-1----:R-:W-:Y:S05]  /*0390*/  @!P2 BRA `(.L_x_4) ;  /* 0xfffffffc00cca947 */ /* 0x002fea000383ffff */
.L_x_3:
[----:B------:R-:W-:Y:S08]  /*03a0*/  BAR.SYNC.DEFER_BLOCKING 0x0 ;  /* 0x0000000000007b1d */ /* 0x000ff00000010000 */
[----:B------:R-:W-:Y:S06]  /*03b0*/  BAR.SYNC.DEFER_BLOCKING 0x0 ;  /* 0x0000000000007b1d */ /* 0x000fec0000010000 */
[----:B------:R-:W-:Y:S05]  /*03c0*/  @P1 EXIT ;  /* 0x000000000000194d */ /* 0x000fea0003800000 */
[----:B------:R-:W1:Y:S01]  /*03d0*/  LDC.64 R4, c[0x0][0x390] ;  /* 0x0000e400ff047b82 */ /* 0x000e620000000a00 */
[----:B0-----:R-:W-:-:S07]  /*03e0*/  VIADD R3, R11, 0xffffffff ;  /* 0xffffffff0b037836 */ /* 0x001fce0000000000 */
[----:B------:R-:W0:Y:S01]  /*03f0*/  LDC.64 R6, c[0x0][0x388] ;  /* 0x0000e200ff067b82 */ /* 0x000e220000000a00 */
[----:B-1----:R-:W-:-:S04]  /*0400*/  IMAD.WIDE.U32 R8, R0, 0x4, R4 ;  /* 0x0000000400087825 */ /* 0x002fc800078e0004 */
[----:B------:R-:W-:Y:S02]  /*0410*/  IMAD.WIDE.U32 R4, R3, 0x4, R4 ;  /* 0x0000000403047825 */ /* 0x000fe400078e0004 */
[----:B------:R-:W2:Y:S04]  /*0420*/  LDG.E R9, desc[UR6][R8.64] ;  /* 0x0000000608097981 */ /* 0x000ea8000c1e1900 */
[----:B------:R-:W2:Y:S02]  /*0430*/  LDG.E R4, desc[UR6][R4.64] ;  /* 0x0000000604047981 */ /* 0x000ea4000c1e1900 */
[----:B--2---:R-:W-:Y:S02]  /*0440*/  IADD3 R3, PT, PT, -R9, R11, -R4 ;  /* 0x0000000b09037210 */ /* 0x004fe40007ffe904 */
[----:B------:R-:W-:-:S05]  /*0450*/  @P0 IADD3 R3, PT, PT, R0, -R9, RZ ;  /* 0x8000000900030210 */ /* 0x000fca0007ffe0ff */
[----:B0-----:R-:W-:-:S05]  /*0460*/  IMAD.WIDE.U32 R6, R3, 0x4, R6 ;  /* 0x0000000403067825 */ /* 0x001fca00078e0006 */
[----:B------:R-:W-:Y:S01]  /*0470*/  STG.E desc[UR6][R6.64], R2 ;  /* 0x0000000206007986 */ /* 0x000fe2000c101906 */
[----:B------:R-:W-:Y:S05]  /*0480*/  EXIT ;  /* 0x000000000000794d */ /* 0x000fea0003800000 */
.L_x_5:
[----:B------:R-:W-:-:S00]  /*0490*/  BRA `(.L_x_5) ;  /* 0xfffffffc00fc7947 */ /* 0x000fc0000383ffff */
[----:B------:R-:W-:-:S00]  /*04a0*/  NOP ;  /* 0x0000000000007918 */ /* 0x000fc00000000000 */
        /* <DEDUP_REMOVED lines=13> */
.L_x_6:


//--------------------- .nv.shared._Z15radix_sort_iterPjS_S_jjPiS0_i --------------------------
	.section	.nv.shared._Z15radix_sort_iterPjS_S_jjPiS0_i,"aw",@nobits
	.sectionflags	@""
	.align	16
	.zero		1024


//--------------------- .nv.shared.reserved.0     --------------------------
	.section	.nv.shared.reserved.0,"aw",@nobits
	.weak		__nv_reservedSMEM_offset_0_alias
	.size		__nv_reservedSMEM_offset_0_alias, 0, 64
	.other		__nv_reservedSMEM_offset_0_alias,@"STO_CUDA_RESERVED_SHARED STV_DEFAULT"
__nv_reservedSMEM_offset_0_alias:
	.zero		0
	.zero		64


//--------------------- .nv.constant0._Z15radix_sort_iterPjS_S_jjPiS0_i --------------------------
	.section	.nv.constant0._Z15radix_sort_iterPjS_S_jjPiS0_i,"a",@progbits
	.sectionflags	@""
	.align	4
.nv.constant0._Z15radix_sort_iterPjS_S_jjPiS0_i:
	.zero		948


//--------------------- SYMBOLS --------------------------

	.type		.nv.reservedSmem.offset0,@object
	.size		.nv.reservedSmem.offset0,0x4
	.type		.nv.reservedSmem.cap,@object
	.size		.nv.reservedSmem.cap,0x4
